//
// Generated by NVIDIA NVVM Compiler
//
// Compiler Build ID: CL-36424714
// Cuda compilation tools, release 13.0, V13.0.88
// Based on NVVM 20.0.0
//

.version 9.0
.target sm_100
.address_size 64

	// .globl	_Z7compareP3Env

.visible .entry _Z7compareP3Env(
	.param .u64 .ptr .align 1 _Z7compareP3Env_param_0
)
{
	.reg .b32 	%r<8>;
	.reg .b64 	%rd<17>;
	.reg .b64 	%fd<2>;

	ld.param.u64 	%rd1, [_Z7compareP3Env_param_0];
	cvta.to.global.u64 	%rd2, %rd1;
	mov.u32 	%r1, %tid.x;
	ld.global.u32 	%r2, [%rd2];
	mov.u32 	%r3, %ctaid.x;
	mad.lo.s32 	%r4, %r2, %r1, %r3;
	ld.global.v2.u32 	{%r5, %r6}, [%rd2+56];
	add.s32 	%r7, %r4, %r6;
	ld.global.u64 	%rd3, [%rd2+64];
	cvta.to.global.u64 	%rd4, %rd3;
	mul.wide.s32 	%rd5, %r5, 8;
	add.s64 	%rd6, %rd4, %rd5;
	ld.global.u64 	%rd7, [%rd6];
	cvta.to.global.u64 	%rd8, %rd7;
	ld.global.u64 	%rd9, [%rd8+136];
	cvta.to.global.u64 	%rd10, %rd9;
	mul.wide.s32 	%rd11, %r7, 48;
	add.s64 	%rd12, %rd10, %rd11;
	ld.global.f64 	%fd1, [%rd12+40];
	ld.global.u64 	%rd13, [%rd2+24];
	cvta.to.global.u64 	%rd14, %rd13;
	mul.wide.s32 	%rd15, %r4, 24;
	add.s64 	%rd16, %rd14, %rd15;
	st.global.f64 	[%rd16], %fd1;
	ret;

}


// ===== COMPILED SASS (sm_100) =====

	.target	sm_100

	.elftype	@"ET_EXEC"


//--------------------- .note.nv.tkinfo           --------------------------
	.section	.note.nv.tkinfo,"",@"SHT_NOTE"
	.sectionflags	@"SHF_NOTE_NV_TKINFO"
	.tkinfo
        /*0018*/ 	.word	0x00000002
        /*0030*/ 	.string	""
        /*0030*/ 	.string	"ptxas"
        /*0030*/ 	.string	"Cuda compilation tools, release 13.0, V13.0.88"
        /*0030*/ 	.string	"Build cuda_13.0.r13.0/compiler.36424714_0"
        /*0030*/ 	.string	"-arch sm_100 -m 64 "



//--------------------- .note.nv.cuinfo           --------------------------
	.section	.note.nv.cuinfo,"",@"SHT_NOTE"
	.sectionflags	@"SHF_NOTE_NV_CUINFO"
        /*0018*/ 	.short	0x0002
        /*001a*/ 	.short	0x0064
        /*001c*/ 	.short	0x0082
	.zero		2


//--------------------- .nv.info                  --------------------------
	.section	.nv.info,"",@"SHT_CUDA_INFO"
	.align	4


	//----- nvinfo : EIATTR_REGCOUNT
	.align		4
        /*0000*/ 	.byte	0x04, 0x2f
        /*0002*/ 	.short	(.L_1 - .L_0)
	.align		4
.L_0:
        /*0004*/ 	.word	index@(_Z7compareP3Env)
        /*0008*/ 	.word	0x0000000e


	//----- nvinfo : EIATTR_FRAME_SIZE
	.align		4
.L_1:
        /*000c*/ 	.byte	0x04, 0x11
        /*000e*/ 	.short	(.L_3 - .L_2)
	.align		4
.L_2:
        /*0010*/ 	.word	index@(_Z7compareP3Env)
        /*0014*/ 	.word	0x00000000


	//----- nvinfo : EIATTR_MIN_STACK_SIZE
	.align		4
.L_3:
        /*0018*/ 	.byte	0x04, 0x12
        /*001a*/ 	.short	(.L_5 - .L_4)
	.align		4
.L_4:
        /*001c*/ 	.word	index@(_Z7compareP3Env)
        /*0020*/ 	.word	0x00000000
.L_5:


//--------------------- .nv.compat                --------------------------
	.section	.nv.compat,"",@"SHT_CUDA_COMPAT_INFO"
	.align	4
        /*0000*/ 	.byte	0x02, 0x09, 0x00, 0x00, 0x02, 0x02, 0x01, 0x00, 0x02, 0x05, 0x05, 0x00, 0x03, 0x07, 0x01, 0x01
        /*0010*/ 	.byte	0x02, 0x03, 0x00, 0x00, 0x02, 0x06, 0x01, 0x00, 0x04, 0x0b, 0x08, 0x00, 0x09, 0x00, 0x00, 0x00
        /*0020*/ 	.byte	0x00, 0x00, 0x00, 0x00


//--------------------- .nv.info._Z7compareP3Env  --------------------------
	.section	.nv.info._Z7compareP3Env,"",@"SHT_CUDA_INFO"
	.sectionflags	@""
	.align	4


	//----- nvinfo : EIATTR_CUDA_API_VERSION
	.align		4
        /*0000*/ 	.byte	0x04, 0x37
        /*0002*/ 	.short	(.L_7 - .L_6)
.L_6:
        /*0004*/ 	.word	0x00000082


	//----- nvinfo : EIATTR_KPARAM_INFO
	.align		4
.L_7:
        /*0008*/ 	.byte	0x04, 0x17
        /*000a*/ 	.short	(.L_9 - .L_8)
.L_8:
        /*000c*/ 	.word	0x00000000
        /*0010*/ 	.short	0x0000
        /*0012*/ 	.short	0x0000
        /*0014*/ 	.byte	0x00, 0xf5, 0x21, 0x00


	//----- nvinfo : EIATTR_SPARSE_MMA_MASK
	.align		4
.L_9:
        /*0018*/ 	.byte	0x03, 0x50
        /*001a*/ 	.short	0x0000


	//----- nvinfo : EIATTR_MAXREG_COUNT
	.align		4
        /*001c*/ 	.byte	0x03, 0x1b
        /*001e*/ 	.short	0x00ff


	//----- nvinfo : EIATTR_MERCURY_ISA_VERSION
	.align		4
        /*0020*/ 	.byte	0x03, 0x5f
        /*0022*/ 	.short	0x0101


	//----- nvinfo : EIATTR_VRC_CTA_INIT_COUNT
	.align		4
        /*0024*/ 	.byte	0x02, 0x4a
	.zero		1
	.zero		1


	//----- nvinfo : EIATTR_EXIT_INSTR_OFFSETS
	.align		4
        /*0028*/ 	.byte	0x04, 0x1c
        /*002a*/ 	.short	(.L_11 - .L_10)


	//   ....[0]....
.L_10:
        /*002c*/ 	.word	0x00000120


	//----- nvinfo : EIATTR_CBANK_PARAM_SIZE
	.align		4
.L_11:
        /*0030*/ 	.byte	0x03, 0x19
        /*0032*/ 	.short	0x0008


	//----- nvinfo : EIATTR_PARAM_CBANK
	.align		4
        /*0034*/ 	.byte	0x04, 0x0a
        /*0036*/ 	.short	(.L_13 - .L_12)
	.align		4
.L_12:
        /*0038*/ 	.word	index@(.nv.constant0._Z7compareP3Env)
        /*003c*/ 	.short	0x0380
        /*003e*/ 	.short	0x0008


	//----- nvinfo : EIATTR_SW_WAR
	.align		4
.L_13:
        /*0040*/ 	.byte	0x04, 0x36
        /*0042*/ 	.short	(.L_15 - .L_14)
.L_14:
        /*0044*/ 	.word	0x00000008
.L_15:


//--------------------- .nv.callgraph             --------------------------
	.section	.nv.callgraph,"",@"SHT_CUDA_CALLGRAPH"
	.align	4
	.sectionentsize	8
	.align		4
        /*0000*/ 	.word	0x00000000
	.align		4
        /*0004*/ 	.word	0xffffffff
	.align		4
        /*0008*/ 	.word	0x00000000
	.align		4
        /*000c*/ 	.word	0xfffffffe
	.align		4
        /*0010*/ 	.word	0x00000000
	.align		4
        /*0014*/ 	.word	0xfffffffd
	.align		4
        /*0018*/ 	.word	0x00000000
	.align		4
        /*001c*/ 	.word	0xfffffffc


//--------------------- .text._Z7compareP3Env     --------------------------
	.section	.text._Z7compareP3Env,"ax",@progbits
	.align	128
        .global         _Z7compareP3Env
        .type           _Z7compareP3Env,@function
        .size           _Z7compareP3Env,(.L_x_1 - _Z7compareP3Env)
        .other          _Z7compareP3Env,@"STO_CUDA_ENTRY STV_DEFAULT"
_Z7compareP3Env:
.text._Z7compareP3Env:
[----:B------:R-:W-:Y:S08]  /*0000*/  LDC R1, c[0x0][0x37c] ;  /* 0x0000df00ff017b82 */ /* 0x000ff00000000800 */
[----:B------:R-:W0:Y:S01]  /*0010*/  LDC.64 R2, c[0x0][0x380] ;  /* 0x0000e000ff027b82 */ /* 0x000e220000000a00 */
[----:B------:R-:W0:Y:S02]  /*0020*/  LDCU.64 UR4, c[0x0][0x358] ;  /* 0x00006b00ff0477ac */ /* 0x000e240008000a00 */
[----:B0-----:R-:W2:Y:S04]  /*0030*/  LDG.E.64 R4, desc[UR4][R2.64+0x40] ;  /* 0x0000400402047981 */ /* 0x001ea8000c1e1b00 */
[----:B------:R-:W2:Y:S04]  /*0040*/  LDG.E.64 R8, desc[UR4][R2.64+0x38] ;  /* 0x0000380402087981 */ /* 0x000ea8000c1e1b00 */
[----:B------:R-:W3:Y:S01]  /*0050*/  LDG.E R0, desc[UR4][R2.64] ;  /* 0x0000000402007981 */ /* 0x000ee2000c1e1900 */
[----:B--2---:R-:W-:-:S06]  /*0060*/  IMAD.WIDE R4, R8, 0x8, R4 ;  /* 0x0000000808047825 */ /* 0x004fcc00078e0204 */
[----:B------:R-:W2:Y:S01]  /*0070*/  LDG.E.64 R4, desc[UR4][R4.64] ;  /* 0x0000000404047981 */ /* 0x000ea2000c1e1b00 */
[----:B------:R-:W3:Y:S01]  /*0080*/  S2R R11, SR_TID.X ;  /* 0x00000000000b7919 */ /* 0x000ee20000002100 */
[----:B------:R-:W3:Y:S02]  /*0090*/  S2UR UR6, SR_CTAID.X ;  /* 0x00000000000679c3 */ /* 0x000ee40000002500 */
[----:B--2---:R-:W2:Y:S01]  /*00a0*/  LDG.E.64 R6, desc[UR4][R4.64+0x88] ;  /* 0x0000880404067981 */ /* 0x004ea2000c1e1b00 */
[----:B---3--:R-:W-:-:S05]  /*00b0*/  IMAD R0, R0, R11, UR6 ;  /* 0x0000000600007e24 */ /* 0x008fca000f8e020b */
[----:B------:R-:W-:Y:S02]  /*00c0*/  IADD3 R11, PT, PT, R0, R9, RZ ;  /* 0x00000009000b7210 */ /* 0x000fe40007ffe0ff */
[----:B------:R-:W3:Y:S03]  /*00d0*/  LDG.E.64 R8, desc[UR4][R2.64+0x18] ;  /* 0x0000180402087981 */ /* 0x000ee6000c1e1b00 */
[----:B--2---:R-:W-:-:S06]  /*00e0*/  IMAD.WIDE R6, R11, 0x30, R6 ;  /* 0x000000300b067825 */ /* 0x004fcc00078e0206 */
[----:B------:R-:W2:Y:S01]  /*00f0*/  LDG.E.64 R6, desc[UR4][R6.64+0x28] ;  /* 0x0000280406067981 */ /* 0x000ea2000c1e1b00 */
[----:B---3--:R-:W-:-:S05]  /*0100*/  IMAD.WIDE R8, R0, 0x18, R8 ;  /* 0x0000001800087825 */ /* 0x008fca00078e0208 */
[----:B--2---:R-:W-:Y:S01]  /*0110*/  STG.E.64 desc[UR4][R8.64], R6 ;  /* 0x0000000608007986 */ /* 0x004fe2000c101b04 */
[----:B------:R-:W-:Y:S05]  /*0120*/  EXIT ;  /* 0x000000000000794d */ /* 0x000fea0003800000 */
.L_x_0:
[----:B------:R-:W-:-:S00]  /*0130*/  BRA `(.L_x_0) ;  /* 0xfffffffc00fc7947 */ /* 0x000fc0000383ffff */
[----:B------:R-:W-:-:S00]  /*0140*/  NOP ;  /* 0x0000000000007918 */ /* 0x000fc00000000000 */
        /* <DEDUP_REMOVED lines=11> */
.L_x_1:


//--------------------- .nv.shared.reserved.0     --------------------------
	.section	.nv.shared.reserved.0,"aw",@nobits
	.weak		__nv_reservedSMEM_offset_0_alias
	.size		__nv_reservedSMEM_offset_0_alias, 0, 64
	.other		__nv_reservedSMEM_offset_0_alias,@"STO_CUDA_RESERVED_SHARED STV_DEFAULT"
__nv_reservedSMEM_offset_0_alias:
	.zero		0
	.zero		64


//--------------------- .nv.constant0._Z7compareP3Env --------------------------
	.section	.nv.constant0._Z7compareP3Env,"a",@progbits
	.sectionflags	@""
	.align	4
.nv.constant0._Z7compareP3Env:
	.zero		904


//--------------------- SYMBOLS --------------------------

	.type		.nv.reservedSmem.offset0,@object
	.size		.nv.reservedSmem.offset0,0x4
